//
// Generated by NVIDIA NVVM Compiler
//
// Compiler Build ID: CL-36424714
// Cuda compilation tools, release 13.0, V13.0.88
// Based on NVVM 20.0.0
//

.version 9.0
.target sm_100
.address_size 64

	// .globl	default_function_kernel_1

.visible .entry default_function_kernel_1(
	.param .u64 .ptr .align 1 default_function_kernel_1_param_0,
	.param .u64 .ptr .align 1 default_function_kernel_1_param_1,
	.param .u64 .ptr .align 1 default_function_kernel_1_param_2,
	.param .u64 .ptr .align 1 default_function_kernel_1_param_3
)
.maxntid 25
{
	.reg .pred 	%p<2>;
	.reg .b32 	%r<10>;
	.reg .b32 	%f<9>;
	.reg .b64 	%rd<17>;

	ld.param.u64 	%rd1, [default_function_kernel_1_param_0];
	ld.param.u64 	%rd2, [default_function_kernel_1_param_1];
	ld.param.u64 	%rd3, [default_function_kernel_1_param_2];
	ld.param.u64 	%rd4, [default_function_kernel_1_param_3];
	cvta.to.global.u64 	%rd5, %rd1;
	cvta.to.global.u64 	%rd6, %rd2;
	cvta.to.global.u64 	%rd7, %rd4;
	cvta.to.global.u64 	%rd8, %rd3;
	mov.u32 	%r1, %ctaid.x;
	mov.u32 	%r2, %tid.x;
	mad.lo.s32 	%r3, %r1, 25, %r2;
	mul.wide.u32 	%rd9, %r3, 4;
	add.s64 	%rd10, %rd8, %rd9;
	ld.global.nc.f32 	%f1, [%rd10];
	shl.b32 	%r4, %r1, 1;
	cvt.u64.u32 	%rd11, %r4;
	and.b64  	%rd12, %rd11, 4;
	add.s64 	%rd13, %rd7, %rd12;
	ld.global.nc.f32 	%f2, [%rd13];
	mul.f32 	%f3, %f1, %f2;
	shr.u32 	%r5, %r1, 2;
	and.b32  	%r6, %r1, 1;
	setp.eq.b32 	%p1, %r6, 1;
	selp.b32 	%r7, 25, 0, %p1;
	add.s32 	%r8, %r7, %r2;
	mad.lo.s32 	%r9, %r5, 50, %r8;
	mul.wide.u32 	%rd14, %r9, 4;
	add.s64 	%rd15, %rd6, %rd14;
	ld.global.nc.f32 	%f4, [%rd15];
	fma.rn.f32 	%f5, %f4, 0f3F000000, 0f3727C5AC;
	sqrt.rn.f32 	%f6, %f5;
	rcp.rn.f32 	%f7, %f6;
	mul.f32 	%f8, %f3, %f7;
	add.s64 	%rd16, %rd5, %rd9;
	st.global.f32 	[%rd16], %f8;
	ret;

}
	// .globl	default_function_kernel
.visible .entry default_function_kernel(
	.param .u64 .ptr .align 1 default_function_kernel_param_0,
	.param .u64 .ptr .align 1 default_function_kernel_param_1
)
.maxntid 8
{
	.reg .pred 	%p<3>;
	.reg .b16 	%rs<8>;
	.reg .b32 	%r<15>;
	.reg .b32 	%f<6>;
	.reg .b64 	%rd<9>;

	ld.param.u64 	%rd3, [default_function_kernel_param_0];
	ld.param.u64 	%rd2, [default_function_kernel_param_1];
	cvta.to.global.u64 	%rd4, %rd3;
	mov.u32 	%r4, %ctaid.x;
	shl.b32 	%r5, %r4, 2;
	mov.u32 	%r6, %tid.x;
	shr.u32 	%r7, %r6, 1;
	or.b32  	%r1, %r5, %r7;
	setp.gt.u32 	%p1, %r1, 424;
	shl.b32 	%r8, %r4, 3;
	or.b32  	%r2, %r8, %r6;
	mul.wide.u32 	%rd5, %r2, 4;
	add.s64 	%rd1, %rd4, %rd5;
	@%p1 bra 	$L__BB1_2;
	mov.b32 	%r9, 0;
	st.global.u32 	[%rd1], %r9;
$L__BB1_2:
	setp.gt.u32 	%p2, %r1, 424;
	cvt.u16.u32 	%rs1, %r1;
	mul.hi.u16 	%rs2, %rs1, 18351;
	sub.s16 	%rs3, %rs1, %rs2;
	shr.u16 	%rs4, %rs3, 1;
	add.s16 	%rs5, %rs4, %rs2;
	shr.u16 	%rs6, %rs5, 4;
	mul.lo.s16 	%rs7, %rs6, 100;
	cvt.u32.u16 	%r10, %rs7;
	mul.hi.u32 	%r11, %r2, 1374389535;
	shr.u32 	%r12, %r11, 4;
	mul.lo.s32 	%r13, %r12, 50;
	sub.s32 	%r14, %r2, %r13;
	add.s32 	%r3, %r14, %r10;
	@%p2 bra 	$L__BB1_4;
	ld.global.f32 	%f1, [%rd1];
	cvta.to.global.u64 	%rd6, %rd2;
	mul.wide.u32 	%rd7, %r3, 4;
	add.s64 	%rd8, %rd6, %rd7;
	ld.global.nc.f32 	%f2, [%rd8];
	fma.rn.f32 	%f3, %f2, %f2, %f1;
	ld.global.nc.f32 	%f4, [%rd8+200];
	fma.rn.f32 	%f5, %f4, %f4, %f3;
	st.global.f32 	[%rd1], %f5;
$L__BB1_4:
	ret;

}


// ===== COMPILED SASS (sm_100) =====

	.target	sm_100

	.elftype	@"ET_EXEC"


//--------------------- .note.nv.tkinfo           --------------------------
	.section	.note.nv.tkinfo,"",@"SHT_NOTE"
	.sectionflags	@"SHF_NOTE_NV_TKINFO"
	.tkinfo
        /*0018*/ 	.word	0x00000002
        /*0030*/ 	.string	""
        /*0030*/ 	.string	"ptxas"
        /*0030*/ 	.string	"Cuda compilation tools, release 13.0, V13.0.88"
        /*0030*/ 	.string	"Build cuda_13.0.r13.0/compiler.36424714_0"
        /*0030*/ 	.string	"-arch sm_100 -m 64 "



//--------------------- .note.nv.cuinfo           --------------------------
	.section	.note.nv.cuinfo,"",@"SHT_NOTE"
	.sectionflags	@"SHF_NOTE_NV_CUINFO"
        /*0018*/ 	.short	0x0002
        /*001a*/ 	.short	0x0064
        /*001c*/ 	.short	0x0082
	.zero		2


//--------------------- .nv.info                  --------------------------
	.section	.nv.info,"",@"SHT_CUDA_INFO"
	.align	4


	//----- nvinfo : EIATTR_REGCOUNT
	.align		4
        /*0000*/ 	.byte	0x04, 0x2f
        /*0002*/ 	.short	(.L_1 - .L_0)
	.align		4
.L_0:
        /*0004*/ 	.word	index@(default_function_kernel_1)
        /*0008*/ 	.word	0x0000000e


	//----- nvinfo : EIATTR_FRAME_SIZE
	.align		4
.L_1:
        /*000c*/ 	.byte	0x04, 0x11
        /*000e*/ 	.short	(.L_3 - .L_2)
	.align		4
.L_2:
        /*0010*/ 	.word	index@($__internal_1_$__cuda_sm20_sqrt_rn_f32_slowpath)
        /*0014*/ 	.word	0x00000000


	//----- nvinfo : EIATTR_FRAME_SIZE
	.align		4
.L_3:
        /*0018*/ 	.byte	0x04, 0x11
        /*001a*/ 	.short	(.L_5 - .L_4)
	.align		4
.L_4:
        /*001c*/ 	.word	index@($__internal_0_$__cuda_sm20_rcp_rn_f32_slowpath)
        /*0020*/ 	.word	0x00000000


	//----- nvinfo : EIATTR_FRAME_SIZE
	.align		4
.L_5:
        /*0024*/ 	.byte	0x04, 0x11
        /*0026*/ 	.short	(.L_7 - .L_6)
	.align		4
.L_6:
        /*0028*/ 	.word	index@(default_function_kernel_1)
        /*002c*/ 	.word	0x00000000


	//----- nvinfo : EIATTR_REGCOUNT
	.align		4
.L_7:
        /*0030*/ 	.byte	0x04, 0x2f
        /*0032*/ 	.short	(.L_9 - .L_8)
	.align		4
.L_8:
        /*0034*/ 	.word	index@(default_function_kernel)
        /*0038*/ 	.word	0x0000000c


	//----- nvinfo : EIATTR_FRAME_SIZE
	.align		4
.L_9:
        /*003c*/ 	.byte	0x04, 0x11
        /*003e*/ 	.short	(.L_11 - .L_10)
	.align		4
.L_10:
        /*0040*/ 	.word	index@(default_function_kernel)
        /*0044*/ 	.word	0x00000000


	//----- nvinfo : EIATTR_MIN_STACK_SIZE
	.align		4
.L_11:
        /*0048*/ 	.byte	0x04, 0x12
        /*004a*/ 	.short	(.L_13 - .L_12)
	.align		4
.L_12:
        /*004c*/ 	.word	index@(default_function_kernel)
        /*0050*/ 	.word	0x00000000


	//----- nvinfo : EIATTR_MIN_STACK_SIZE
	.align		4
.L_13:
        /*0054*/ 	.byte	0x04, 0x12
        /*0056*/ 	.short	(.L_15 - .L_14)
	.align		4
.L_14:
        /*0058*/ 	.word	index@(default_function_kernel_1)
        /*005c*/ 	.word	0x00000000
.L_15:


//--------------------- .nv.compat                --------------------------
	.section	.nv.compat,"",@"SHT_CUDA_COMPAT_INFO"
	.align	4
        /*0000*/ 	.byte	0x02, 0x09, 0x00, 0x00, 0x02, 0x02, 0x01, 0x00, 0x02, 0x05, 0x05, 0x00, 0x03, 0x07, 0x01, 0x01
        /*0010*/ 	.byte	0x02, 0x03, 0x00, 0x00, 0x02, 0x06, 0x01, 0x00, 0x04, 0x0b, 0x08, 0x00, 0x01, 0x00, 0x00, 0x00
        /*0020*/ 	.byte	0x00, 0x00, 0x00, 0x00


//--------------------- .nv.info.default_function_kernel --------------------------
	.section	.nv.info.default_function_kernel,"",@"SHT_CUDA_INFO"
	.sectionflags	@""
	.align	4


	//----- nvinfo : EIATTR_CUDA_API_VERSION
	.align		4
        /*0000*/ 	.byte	0x04, 0x37
        /*0002*/ 	.short	(.L_17 - .L_16)
.L_16:
        /*0004*/ 	.word	0x00000082


	//----- nvinfo : EIATTR_KPARAM_INFO
	.align		4
.L_17:
        /*0008*/ 	.byte	0x04, 0x17
        /*000a*/ 	.short	(.L_19 - .L_18)
.L_18:
        /*000c*/ 	.word	0x00000000
        /*0010*/ 	.short	0x0001
        /*0012*/ 	.short	0x0008
        /*0014*/ 	.byte	0x00, 0xf5, 0x21, 0x00


	//----- nvinfo : EIATTR_KPARAM_INFO
	.align		4
.L_19:
        /*0018*/ 	.byte	0x04, 0x17
        /*001a*/ 	.short	(.L_21 - .L_20)
.L_20:
        /*001c*/ 	.word	0x00000000
        /*0020*/ 	.short	0x0000
        /*0022*/ 	.short	0x0000
        /*0024*/ 	.byte	0x00, 0xf5, 0x21, 0x00


	//----- nvinfo : EIATTR_SPARSE_MMA_MASK
	.align		4
.L_21:
        /*0028*/ 	.byte	0x03, 0x50
        /*002a*/ 	.short	0x0000


	//----- nvinfo : EIATTR_MAXREG_COUNT
	.align		4
        /*002c*/ 	.byte	0x03, 0x1b
        /*002e*/ 	.short	0x00ff


	//----- nvinfo : EIATTR_MERCURY_ISA_VERSION
	.align		4
        /*0030*/ 	.byte	0x03, 0x5f
        /*0032*/ 	.short	0x0101


	//----- nvinfo : EIATTR_VRC_CTA_INIT_COUNT
	.align		4
        /*0034*/ 	.byte	0x02, 0x4a
	.zero		1
	.zero		1


	//----- nvinfo : EIATTR_EXIT_INSTR_OFFSETS
	.align		4
        /*0038*/ 	.byte	0x04, 0x1c
        /*003a*/ 	.short	(.L_23 - .L_22)


	//   ....[0]....
.L_22:
        /*003c*/ 	.word	0x00000170


	//   ....[1]....
        /*0040*/ 	.word	0x00000270


	//----- nvinfo : EIATTR_MAX_THREADS
	.align		4
.L_23:
        /*0044*/ 	.byte	0x04, 0x05
        /*0046*/ 	.short	(.L_25 - .L_24)
.L_24:
        /*0048*/ 	.word	0x00000008
        /*004c*/ 	.word	0x00000001
        /*0050*/ 	.word	0x00000001


	//----- nvinfo : EIATTR_CBANK_PARAM_SIZE
	.align		4
.L_25:
        /*0054*/ 	.byte	0x03, 0x19
        /*0056*/ 	.short	0x0010


	//----- nvinfo : EIATTR_PARAM_CBANK
	.align		4
        /*0058*/ 	.byte	0x04, 0x0a
        /*005a*/ 	.short	(.L_27 - .L_26)
	.align		4
.L_26:
        /*005c*/ 	.word	index@(.nv.constant0.default_function_kernel)
        /*0060*/ 	.short	0x0380
        /*0062*/ 	.short	0x0010


	//----- nvinfo : EIATTR_SW_WAR
	.align		4
.L_27:
        /*0064*/ 	.byte	0x04, 0x36
        /*0066*/ 	.short	(.L_29 - .L_28)
.L_28:
        /*0068*/ 	.word	0x00000008
.L_29:


//--------------------- .nv.info.default_function_kernel_1 --------------------------
	.section	.nv.info.default_function_kernel_1,"",@"SHT_CUDA_INFO"
	.sectionflags	@""
	.align	4


	//----- nvinfo : EIATTR_CUDA_API_VERSION
	.align		4
        /*0000*/ 	.byte	0x04, 0x37
        /*0002*/ 	.short	(.L_31 - .L_30)
.L_30:
        /*0004*/ 	.word	0x00000082


	//----- nvinfo : EIATTR_KPARAM_INFO
	.align		4
.L_31:
        /*0008*/ 	.byte	0x04, 0x17
        /*000a*/ 	.short	(.L_33 - .L_32)
.L_32:
        /*000c*/ 	.word	0x00000000
        /*0010*/ 	.short	0x0003
        /*0012*/ 	.short	0x0018
        /*0014*/ 	.byte	0x00, 0xf5, 0x21, 0x00


	//----- nvinfo : EIATTR_KPARAM_INFO
	.align		4
.L_33:
        /*0018*/ 	.byte	0x04, 0x17
        /*001a*/ 	.short	(.L_35 - .L_34)
.L_34:
        /*001c*/ 	.word	0x00000000
        /*0020*/ 	.short	0x0002
        /*0022*/ 	.short	0x0010
        /*0024*/ 	.byte	0x00, 0xf5, 0x21, 0x00


	//----- nvinfo : EIATTR_KPARAM_INFO
	.align		4
.L_35:
        /*0028*/ 	.byte	0x04, 0x17
        /*002a*/ 	.short	(.L_37 - .L_36)
.L_36:
        /*002c*/ 	.word	0x00000000
        /*0030*/ 	.short	0x0001
        /*0032*/ 	.short	0x0008
        /*0034*/ 	.byte	0x00, 0xf5, 0x21, 0x00


	//----- nvinfo : EIATTR_KPARAM_INFO
	.align		4
.L_37:
        /*0038*/ 	.byte	0x04, 0x17
        /*003a*/ 	.short	(.L_39 - .L_38)
.L_38:
        /*003c*/ 	.word	0x00000000
        /*0040*/ 	.short	0x0000
        /*0042*/ 	.short	0x0000
        /*0044*/ 	.byte	0x00, 0xf5, 0x21, 0x00


	//----- nvinfo : EIATTR_SPARSE_MMA_MASK
	.align		4
.L_39:
        /*0048*/ 	.byte	0x03, 0x50
        /*004a*/ 	.short	0x0000


	//----- nvinfo : EIATTR_MAXREG_COUNT
	.align		4
        /*004c*/ 	.byte	0x03, 0x1b
        /*004e*/ 	.short	0x00ff


	//----- nvinfo : EIATTR_MERCURY_ISA_VERSION
	.align		4
        /*0050*/ 	.byte	0x03, 0x5f
        /*0052*/ 	.short	0x0101


	//----- nvinfo : EIATTR_VRC_CTA_INIT_COUNT
	.align		4
        /*0054*/ 	.byte	0x02, 0x4a
	.zero		1
	.zero		1


	//----- nvinfo : EIATTR_EXIT_INSTR_OFFSETS
	.align		4
        /*0058*/ 	.byte	0x04, 0x1c
        /*005a*/ 	.short	(.L_41 - .L_40)


	//   ....[0]....
.L_40:
        /*005c*/ 	.word	0x00000380


	//----- nvinfo : EIATTR_MAX_THREADS
	.align		4
.L_41:
        /*0060*/ 	.byte	0x04, 0x05
        /*0062*/ 	.short	(.L_43 - .L_42)
.L_42:
        /*0064*/ 	.word	0x00000019
        /*0068*/ 	.word	0x00000001
        /*006c*/ 	.word	0x00000001


	//----- nvinfo : EIATTR_CRS_STACK_SIZE
	.align		4
.L_43:
        /*0070*/ 	.byte	0x04, 0x1e
        /*0072*/ 	.short	(.L_45 - .L_44)
.L_44:
        /*0074*/ 	.word	0x00000000


	//----- nvinfo : EIATTR_CBANK_PARAM_SIZE
	.align		4
.L_45:
        /*0078*/ 	.byte	0x03, 0x19
        /*007a*/ 	.short	0x0020


	//----- nvinfo : EIATTR_PARAM_CBANK
	.align		4
        /*007c*/ 	.byte	0x04, 0x0a
        /*007e*/ 	.short	(.L_47 - .L_46)
	.align		4
.L_46:
        /*0080*/ 	.word	index@(.nv.constant0.default_function_kernel_1)
        /*0084*/ 	.short	0x0380
        /*0086*/ 	.short	0x0020


	//----- nvinfo : EIATTR_SW_WAR
	.align		4
.L_47:
        /*0088*/ 	.byte	0x04, 0x36
        /*008a*/ 	.short	(.L_49 - .L_48)
.L_48:
        /*008c*/ 	.word	0x00000008
.L_49:


//--------------------- .nv.callgraph             --------------------------
	.section	.nv.callgraph,"",@"SHT_CUDA_CALLGRAPH"
	.align	4
	.sectionentsize	8
	.align		4
        /*0000*/ 	.word	0x00000000
	.align		4
        /*0004*/ 	.word	0xffffffff
	.align		4
        /*0008*/ 	.word	0x00000000
	.align		4
        /*000c*/ 	.word	0xfffffffe
	.align		4
        /*0010*/ 	.word	0x00000000
	.align		4
        /*0014*/ 	.word	0xfffffffd
	.align		4
        /*0018*/ 	.word	0x00000000
	.align		4
        /*001c*/ 	.word	0xfffffffc


//--------------------- .text.default_function_kernel --------------------------
	.section	.text.default_function_kernel,"ax",@progbits
	.align	128
        .global         default_function_kernel
        .type           default_function_kernel,@function
        .size           default_function_kernel,(.L_x_15 - default_function_kernel)
        .other          default_function_kernel,@"STO_CUDA_ENTRY STV_DEFAULT"
default_function_kernel:
.text.default_function_kernel:
[----:B------:R-:W-:Y:S01]  /*0000*/  LDC R1, c[0x0][0x37c] ;  /* 0x0000df00ff017b82 */ /* 0x000fe20000000800 */
[----:B------:R-:W0:Y:S07]  /*0010*/  S2R R7, SR_TID.X ;  /* 0x0000000000077919 */ /* 0x000e2e0000002100 */
[----:B------:R-:W1:Y:S01]  /*0020*/  S2UR UR4, SR_CTAID.X ;  /* 0x00000000000479c3 */ /* 0x000e620000002500 */
[----:B------:R-:W2:Y:S01]  /*0030*/  LDCU.64 UR6, c[0x0][0x358] ;  /* 0x00006b00ff0677ac */ /* 0x000ea20008000a00 */
[----:B-1----:R-:W-:-:S02]  /*0040*/  USHF.L.U32 UR5, UR4, 0x2, URZ ;  /* 0x0000000204057899 */ /* 0x002fc400080006ff */
[----:B------:R-:W-:Y:S01]  /*0050*/  USHF.L.U32 UR4, UR4, 0x3, URZ ;  /* 0x0000000304047899 */ /* 0x000fe200080006ff */
[----:B0-----:R-:W-:-:S05]  /*0060*/  SHF.R.U32.HI R0, RZ, 0x1, R7 ;  /* 0x00000001ff007819 */ /* 0x001fca0000011607 */
[----:B------:R-:W-:Y:S02]  /*0070*/  LOP3.LUT R7, R7, UR4, RZ, 0xfc, !PT ;  /* 0x0000000407077c12 */ /* 0x000fe4000f8efcff */
[----:B------:R-:W-:-:S04]  /*0080*/  LOP3.LUT R0, R0, UR5, RZ, 0xfc, !PT ;  /* 0x0000000500007c12 */ /* 0x000fc8000f8efcff */
[C---:B------:R-:W-:Y:S02]  /*0090*/  LOP3.LUT R2, R0.reuse, 0xffff, RZ, 0xc0, !PT ;  /* 0x0000ffff00027812 */ /* 0x040fe400078ec0ff */
[----:B------:R-:W-:-:S03]  /*00a0*/  ISETP.GT.U32.AND P0, PT, R0, 0x1a8, PT ;  /* 0x000001a80000780c */ /* 0x000fc60003f04070 */
[----:B------:R-:W-:Y:S02]  /*00b0*/  IMAD R4, R2, 0x47af, RZ ;  /* 0x000047af02047824 */ /* 0x000fe400078e02ff */
[----:B------:R-:W0:Y:S03]  /*00c0*/  LDC.64 R2, c[0x0][0x380] ;  /* 0x0000e000ff027b82 */ /* 0x000e260000000a00 */
[----:B------:R-:W-:-:S05]  /*00d0*/  SHF.R.U32.HI R4, RZ, 0x10, R4 ;  /* 0x00000010ff047819 */ /* 0x000fca0000011604 */
[----:B------:R-:W-:-:S05]  /*00e0*/  IMAD.MOV R5, RZ, RZ, -R4 ;  /* 0x000000ffff057224 */ /* 0x000fca00078e0a04 */
[----:B------:R-:W-:-:S05]  /*00f0*/  PRMT R5, R5, 0x7710, RZ ;  /* 0x0000771005057816 */ /* 0x000fca00000000ff */
[----:B------:R-:W-:-:S05]  /*0100*/  IMAD.IADD R5, R0, 0x1, R5 ;  /* 0x0000000100057824 */ /* 0x000fca00078e0205 */
[----:B------:R-:W-:Y:S01]  /*0110*/  LOP3.LUT R5, R5, 0xffff, RZ, 0xc0, !PT ;  /* 0x0000ffff05057812 */ /* 0x000fe200078ec0ff */
[----:B0-----:R-:W-:-:S03]  /*0120*/  IMAD.WIDE.U32 R2, R7, 0x4, R2 ;  /* 0x0000000407027825 */ /* 0x001fc600078e0002 */
[----:B------:R-:W-:Y:S02]  /*0130*/  LEA.HI R4, R5, R4, RZ, 0x1f ;  /* 0x0000000405047211 */ /* 0x000fe400078ff8ff */
[----:B--2---:R0:W-:Y:S02]  /*0140*/  @!P0 STG.E desc[UR6][R2.64], RZ ;  /* 0x000000ff02008986 */ /* 0x0041e4000c101906 */
[----:B------:R-:W-:-:S04]  /*0150*/  LOP3.LUT R0, R4, 0xffff, RZ, 0xc0, !PT ;  /* 0x0000ffff04007812 */ /* 0x000fc800078ec0ff */
[----:B------:R-:W-:Y:S01]  /*0160*/  SHF.R.U32.HI R0, RZ, 0x4, R0 ;  /* 0x00000004ff007819 */ /* 0x000fe20000011600 */
[----:B------:R-:W-:Y:S06]  /*0170*/  @P0 EXIT ;  /* 0x000000000000094d */ /* 0x000fec0003800000 */
[----:B------:R-:W1:Y:S01]  /*0180*/  LDC.64 R4, c[0x0][0x388] ;  /* 0x0000e200ff047b82 */ /* 0x000e620000000a00 */
[----:B------:R-:W-:Y:S01]  /*0190*/  PRMT R8, R0, 0x9910, RZ ;  /* 0x0000991000087816 */ /* 0x000fe200000000ff */
[----:B------:R-:W-:Y:S01]  /*01a0*/  IMAD.HI.U32 R0, R7, 0x51eb851f, RZ ;  /* 0x51eb851f07007827 */ /* 0x000fe200078e00ff */
[----:B------:R-:W2:Y:S04]  /*01b0*/  LDG.E R9, desc[UR6][R2.64] ;  /* 0x0000000602097981 */ /* 0x000ea8000c1e1900 */
[----:B------:R-:W-:Y:S01]  /*01c0*/  SHF.R.U32.HI R6, RZ, 0x4, R0 ;  /* 0x00000004ff067819 */ /* 0x000fe20000011600 */
[----:B------:R-:W-:-:S04]  /*01d0*/  IMAD R0, R8, 0x64, RZ ;  /* 0x0000006408007824 */ /* 0x000fc800078e02ff */
[----:B------:R-:W-:Y:S01]  /*01e0*/  IMAD R7, R6, -0x32, R7 ;  /* 0xffffffce06077824 */ /* 0x000fe200078e0207 */
[----:B------:R-:W-:-:S05]  /*01f0*/  LOP3.LUT R0, R0, 0xffff, RZ, 0xc0, !PT ;  /* 0x0000ffff00007812 */ /* 0x000fca00078ec0ff */
[----:B------:R-:W-:-:S04]  /*0200*/  IMAD.IADD R7, R0, 0x1, R7 ;  /* 0x0000000100077824 */ /* 0x000fc800078e0207 */
[----:B-1----:R-:W-:-:S05]  /*0210*/  IMAD.WIDE.U32 R4, R7, 0x4, R4 ;  /* 0x0000000407047825 */ /* 0x002fca00078e0004 */
[----:B------:R-:W2:Y:S04]  /*0220*/  LDG.E.CONSTANT R0, desc[UR6][R4.64] ;  /* 0x0000000604007981 */ /* 0x000ea8000c1e9900 */
[----:B------:R-:W3:Y:S01]  /*0230*/  LDG.E.CONSTANT R7, desc[UR6][R4.64+0xc8] ;  /* 0x0000c80604077981 */ /* 0x000ee2000c1e9900 */
[----:B--2---:R-:W-:-:S04]  /*0240*/  FFMA R0, R0, R0, R9 ;  /* 0x0000000000007223 */ /* 0x004fc80000000009 */
[----:B---3--:R-:W-:-:S05]  /*0250*/  FFMA R7, R7, R7, R0 ;  /* 0x0000000707077223 */ /* 0x008fca0000000000 */
[----:B------:R-:W-:Y:S01]  /*0260*/  STG.E desc[UR6][R2.64], R7 ;  /* 0x0000000702007986 */ /* 0x000fe2000c101906 */
[----:B------:R-:W-:Y:S05]  /*0270*/  EXIT ;  /* 0x000000000000794d */ /* 0x000fea0003800000 */
.L_x_0:
[----:B------:R-:W-:-:S00]  /*0280*/  BRA `(.L_x_0) ;  /* 0xfffffffc00fc7947 */ /* 0x000fc0000383ffff */
[----:B------:R-:W-:-:S00]  /*0290*/  NOP ;  /* 0x0000000000007918 */ /* 0x000fc00000000000 */
        /* <DEDUP_REMOVED lines=14> */
.L_x_15:


//--------------------- .text.default_function_kernel_1 --------------------------
	.section	.text.default_function_kernel_1,"ax",@progbits
	.align	128
        .global         default_function_kernel_1
        .type           default_function_kernel_1,@function
        .size           default_function_kernel_1,(.L_x_14 - default_function_kernel_1)
        .other          default_function_kernel_1,@"STO_CUDA_ENTRY STV_DEFAULT"
default_function_kernel_1:
.text.default_function_kernel_1:
[----:B------:R-:W-:Y:S01]  /*0000*/  LDC R1, c[0x0][0x37c] ;  /* 0x0000df00ff017b82 */ /* 0x000fe20000000800 */
[----:B------:R-:W0:Y:S07]  /*0010*/  S2R R2, SR_CTAID.X ;  /* 0x0000000000027919 */ /* 0x000e2e0000002500 */
[----:B------:R-:W1:Y:S01]  /*0020*/  LDC.64 R4, c[0x0][0x388] ;  /* 0x0000e200ff047b82 */ /* 0x000e620000000a00 */
[----:B------:R-:W2:Y:S01]  /*0030*/  LDCU.64 UR4, c[0x0][0x358] ;  /* 0x00006b00ff0477ac */ /* 0x000ea20008000a00 */
[----:B------:R-:W3:Y:S01]  /*0040*/  S2R R9, SR_TID.X ;  /* 0x0000000000097919 */ /* 0x000ee20000002100 */
[----:B------:R-:W4:Y:S05]  /*0050*/  LDCU.64 UR6, c[0x0][0x398] ;  /* 0x00007300ff0677ac */ /* 0x000f2a0008000a00 */
[----:B------:R-:W5:Y:S01]  /*0060*/  LDC.64 R6, c[0x0][0x390] ;  /* 0x0000e400ff067b82 */ /* 0x000f620000000a00 */
[----:B0-----:R-:W-:-:S04]  /*0070*/  LOP3.LUT R0, R2, 0x1, RZ, 0xc0, !PT ;  /* 0x0000000102007812 */ /* 0x001fc800078ec0ff */
[----:B------:R-:W-:Y:S01]  /*0080*/  ISETP.NE.U32.AND P0, PT, R0, 0x1, PT ;  /* 0x000000010000780c */ /* 0x000fe20003f05070 */
[----:B---3--:R-:W-:Y:S01]  /*0090*/  VIADD R3, R9, 0x19 ;  /* 0x0000001909037836 */ /* 0x008fe20000000000 */
[----:B------:R-:W-:-:S11]  /*00a0*/  SHF.R.U32.HI R0, RZ, 0x2, R2 ;  /* 0x00000002ff007819 */ /* 0x000fd60000011602 */
[----:B------:R-:W-:-:S04]  /*00b0*/  @P0 IMAD.MOV R3, RZ, RZ, R9 ;  /* 0x000000ffff030224 */ /* 0x000fc800078e0209 */
[----:B------:R-:W-:Y:S01]  /*00c0*/  IMAD R3, R0, 0x32, R3 ;  /* 0x0000003200037824 */ /* 0x000fe200078e0203 */
[----:B------:R-:W-:-:S03]  /*00d0*/  SHF.L.U32 R0, R2, 0x1, RZ ;  /* 0x0000000102007819 */ /* 0x000fc600000006ff */
[----:B-1----:R-:W-:-:S06]  /*00e0*/  IMAD.WIDE.U32 R4, R3, 0x4, R4 ;  /* 0x0000000403047825 */ /* 0x002fcc00078e0004 */
[----:B--2---:R-:W2:Y:S01]  /*00f0*/  LDG.E.CONSTANT R4, desc[UR4][R4.64] ;  /* 0x0000000404047981 */ /* 0x004ea2000c1e9900 */
[----:B------:R-:W-:Y:S01]  /*0100*/  LOP3.LUT R0, R0, 0x4, RZ, 0xc0, !PT ;  /* 0x0000000400007812 */ /* 0x000fe200078ec0ff */
[----:B------:R-:W-:-:S03]  /*0110*/  IMAD R3, R2, 0x19, R9 ;  /* 0x0000001902037824 */ /* 0x000fc600078e0209 */
[----:B----4-:R-:W-:Y:S01]  /*0120*/  IADD3 R8, P0, PT, R0, UR6, RZ ;  /* 0x0000000600087c10 */ /* 0x010fe2000ff1e0ff */
[----:B-----5:R-:W-:-:S04]  /*0130*/  IMAD.WIDE.U32 R6, R3, 0x4, R6 ;  /* 0x0000000403067825 */ /* 0x020fc800078e0006 */
[----:B------:R-:W-:Y:S02]  /*0140*/  IMAD.X R9, RZ, RZ, UR7, P0 ;  /* 0x00000007ff097e24 */ /* 0x000fe400080e06ff */
[----:B------:R-:W3:Y:S04]  /*0150*/  LDG.E.CONSTANT R6, desc[UR4][R6.64] ;  /* 0x0000000406067981 */ /* 0x000ee8000c1e9900 */
[----:B------:R-:W3:Y:S01]  /*0160*/  LDG.E.CONSTANT R9, desc[UR4][R8.64] ;  /* 0x0000000408097981 */ /* 0x000ee2000c1e9900 */
[----:B------:R-:W-:Y:S01]  /*0170*/  IMAD.MOV.U32 R11, RZ, RZ, 0x3f000000 ;  /* 0x3f000000ff0b7424 */ /* 0x000fe200078e00ff */
[----:B------:R-:W-:Y:S03]  /*0180*/  BSSY.RECONVERGENT B0, `(.L_x_1) ;  /* 0x000000e000007945 */ /* 0x000fe60003800200 */
[----:B--2---:R-:W-:-:S04]  /*0190*/  FFMA R11, R4, R11, 9.9999997473787516356e-06 ;  /* 0x3727c5ac040b7423 */ /* 0x004fc8000000000b */
[----:B------:R0:W1:Y:S01]  /*01a0*/  MUFU.RSQ R10, R11 ;  /* 0x0000000b000a7308 */ /* 0x0000620000001400 */
[----:B------:R-:W-:-:S04]  /*01b0*/  IADD3 R0, PT, PT, R11, -0xd000000, RZ ;  /* 0xf30000000b007810 */ /* 0x000fc80007ffe0ff */
[----:B------:R-:W-:Y:S01]  /*01c0*/  ISETP.GT.U32.AND P0, PT, R0, 0x727fffff, PT ;  /* 0x727fffff0000780c */ /* 0x000fe20003f04070 */
[----:B---3--:R-:W-:-:S12]  /*01d0*/  FMUL R4, R6, R9 ;  /* 0x0000000906047220 */ /* 0x008fd80000400000 */
[----:B01----:R-:W-:Y:S05]  /*01e0*/  @!P0 BRA `(.L_x_2) ;  /* 0x00000000000c8947 */ /* 0x003fea0003800000 */
[----:B------:R-:W-:-:S07]  /*01f0*/  MOV R9, 0x210 ;  /* 0x0000021000097802 */ /* 0x000fce0000000f00 */
[----:B------:R-:W-:Y:S05]  /*0200*/  CALL.REL.NOINC `($__internal_1_$__cuda_sm20_sqrt_rn_f32_slowpath) ;  /* 0x0000000400347944 */ /* 0x000fea0003c00000 */
[----:B------:R-:W-:Y:S05]  /*0210*/  BRA `(.L_x_3) ;  /* 0x0000000000107947 */ /* 0x000fea0003800000 */
.L_x_2:
[----:B------:R-:W-:Y:S01]  /*0220*/  FMUL.FTZ R2, R11, R10 ;  /* 0x0000000a0b027220 */ /* 0x000fe20000410000 */
[----:B------:R-:W-:-:S03]  /*0230*/  FMUL.FTZ R0, R10, 0.5 ;  /* 0x3f0000000a007820 */ /* 0x000fc60000410000 */
[----:B------:R-:W-:-:S04]  /*0240*/  FFMA R5, -R2, R2, R11 ;  /* 0x0000000202057223 */ /* 0x000fc8000000010b */
[----:B------:R-:W-:-:S07]  /*0250*/  FFMA R2, R5, R0, R2 ;  /* 0x0000000005027223 */ /* 0x000fce0000000002 */
.L_x_3:
[----:B------:R-:W-:Y:S05]  /*0260*/  BSYNC.RECONVERGENT B0 ;  /* 0x0000000000007941 */ /* 0x000fea0003800200 */
.L_x_1:
[----:B------:R-:W-:Y:S01]  /*0270*/  VIADD R0, R2, 0x1800000 ;  /* 0x0180000002007836 */ /* 0x000fe20000000000 */
[----:B------:R-:W-:Y:S04]  /*0280*/  BSSY.RECONVERGENT B0, `(.L_x_4) ;  /* 0x000000b000007945 */ /* 0x000fe80003800200 */
[----:B------:R-:W-:-:S04]  /*0290*/  LOP3.LUT R0, R0, 0x7f800000, RZ, 0xc0, !PT ;  /* 0x7f80000000007812 */ /* 0x000fc800078ec0ff */
[----:B------:R-:W-:-:S13]  /*02a0*/  ISETP.GT.U32.AND P0, PT, R0, 0x1ffffff, PT ;  /* 0x01ffffff0000780c */ /* 0x000fda0003f04070 */
[----:B------:R-:W-:Y:S05]  /*02b0*/  @P0 BRA `(.L_x_5) ;  /* 0x00000000000c0947 */ /* 0x000fea0003800000 */
[----:B------:R-:W-:-:S07]  /*02c0*/  MOV R9, 0x2e0 ;  /* 0x000002e000097802 */ /* 0x000fce0000000f00 */
[----:B------:R-:W-:Y:S05]  /*02d0*/  CALL.REL.NOINC `($__internal_0_$__cuda_sm20_rcp_rn_f32_slowpath) ;  /* 0x00000000002c7944 */ /* 0x000fea0003c00000 */
[----:B------:R-:W-:Y:S05]  /*02e0*/  BRA `(.L_x_6) ;  /* 0x0000000000107947 */ /* 0x000fea0003800000 */
.L_x_5:
[----:B------:R-:W0:Y:S02]  /*02f0*/  MUFU.RCP R5, R2 ;  /* 0x0000000200057308 */ /* 0x000e240000001000 */
[----:B0-----:R-:W-:-:S04]  /*0300*/  FFMA R0, R5, R2, -1 ;  /* 0xbf80000005007423 */ /* 0x001fc80000000002 */
[----:B------:R-:W-:-:S04]  /*0310*/  FADD.FTZ R0, -R0, -RZ ;  /* 0x800000ff00007221 */ /* 0x000fc80000010100 */
[----:B------:R-:W-:-:S07]  /*0320*/  FFMA R5, R5, R0, R5 ;  /* 0x0000000005057223 */ /* 0x000fce0000000005 */
.L_x_6:
[----:B------:R-:W-:Y:S05]  /*0330*/  BSYNC.RECONVERGENT B0 ;  /* 0x0000000000007941 */ /* 0x000fea0003800200 */
.L_x_4:
[----:B------:R-:W0:Y:S01]  /*0340*/  LDC.64 R6, c[0x0][0x380] ;  /* 0x0000e000ff067b82 */ /* 0x000e220000000a00 */
[----:B------:R-:W-:Y:S01]  /*0350*/  FMUL R5, R4, R5 ;  /* 0x0000000504057220 */ /* 0x000fe20000400000 */
[----:B0-----:R-:W-:-:S05]  /*0360*/  IMAD.WIDE.U32 R2, R3, 0x4, R6 ;  /* 0x0000000403027825 */ /* 0x001fca00078e0006 */
[----:B------:R-:W-:Y:S01]  /*0370*/  STG.E desc[UR4][R2.64], R5 ;  /* 0x0000000502007986 */ /* 0x000fe2000c101904 */
[----:B------:R-:W-:Y:S05]  /*0380*/  EXIT ;  /* 0x000000000000794d */ /* 0x000fea0003800000 */
        .weak           $__internal_0_$__cuda_sm20_rcp_rn_f32_slowpath
        .type           $__internal_0_$__cuda_sm20_rcp_rn_f32_slowpath,@function
        .size           $__internal_0_$__cuda_sm20_rcp_rn_f32_slowpath,($__internal_1_$__cuda_sm20_sqrt_rn_f32_slowpath - $__internal_0_$__cuda_sm20_rcp_rn_f32_slowpath)
$__internal_0_$__cuda_sm20_rcp_rn_f32_slowpath:
[----:B------:R-:W-:Y:S01]  /*0390*/  SHF.L.U32 R0, R2, 0x1, RZ ;  /* 0x0000000102007819 */ /* 0x000fe200000006ff */
[----:B------:R-:W-:Y:S03]  /*03a0*/  BSSY.RECONVERGENT B1, `(.L_x_7) ;  /* 0x0000030000017945 */ /* 0x000fe60003800200 */
[----:B------:R-:W-:-:S04]  /*03b0*/  SHF.R.U32.HI R10, RZ, 0x18, R0 ;  /* 0x00000018ff0a7819 */ /* 0x000fc80000011600 */
[----:B------:R-:W-:-:S13]  /*03c0*/  ISETP.NE.U32.AND P0, PT, R10, RZ, PT ;  /* 0x000000ff0a00720c */ /* 0x000fda0003f05070 */
[----:B------:R-:W-:Y:S05]  /*03d0*/  @P0 BRA `(.L_x_8) ;  /* 0x0000000000280947 */ /* 0x000fea0003800000 */
[----:B------:R-:W-:-:S05]  /*03e0*/  IMAD.SHL.U32 R0, R2, 0x2, RZ ;  /* 0x0000000202007824 */ /* 0x000fca00078e00ff */
[----:B------:R-:W-:-:S13]  /*03f0*/  ISETP.NE.AND P0, PT, R0, RZ, PT ;  /* 0x000000ff0000720c */ /* 0x000fda0003f05270 */
[----:B------:R-:W-:Y:S01]  /*0400*/  @P0 FFMA R6, R2, 1.84467440737095516160e+19, RZ ;  /* 0x5f80000002060823 */ /* 0x000fe200000000ff */
[----:B------:R-:W-:Y:S08]  /*0410*/  @!P0 MUFU.RCP R5, R2 ;  /* 0x0000000200058308 */ /* 0x000ff00000001000 */
[----:B------:R-:W0:Y:S02]  /*0420*/  @P0 MUFU.RCP R7, R6 ;  /* 0x0000000600070308 */ /* 0x000e240000001000 */
[----:B0-----:R-:W-:-:S04]  /*0430*/  @P0 FFMA R0, R6, R7, -1 ;  /* 0xbf80000006000423 */ /* 0x001fc80000000007 */
[----:B------:R-:W-:-:S04]  /*0440*/  @P0 FADD.FTZ R0, -R0, -RZ ;  /* 0x800000ff00000221 */ /* 0x000fc80000010100 */
[----:B------:R-:W-:-:S04]  /*0450*/  @P0 FFMA R0, R7, R0, R7 ;  /* 0x0000000007000223 */ /* 0x000fc80000000007 */
[----:B------:R-:W-:Y:S01]  /*0460*/  @P0 FFMA R5, R0, 1.84467440737095516160e+19, RZ ;  /* 0x5f80000000050823 */ /* 0x000fe200000000ff */
[----:B------:R-:W-:Y:S06]  /*0470*/  BRA `(.L_x_9) ;  /* 0x0000000000887947 */ /* 0x000fec0003800000 */
.L_x_8:
[----:B------:R-:W-:-:S04]  /*0480*/  IADD3 R11, PT, PT, R10, -0xfd, RZ ;  /* 0xffffff030a0b7810 */ /* 0x000fc80007ffe0ff */
[----:B------:R-:W-:-:S13]  /*0490*/  ISETP.GT.U32.AND P0, PT, R11, 0x1, PT ;  /* 0x000000010b00780c */ /* 0x000fda0003f04070 */
[----:B------:R-:W-:Y:S05]  /*04a0*/  @P0 BRA `(.L_x_10) ;  /* 0x0000000000780947 */ /* 0x000fea0003800000 */
[----:B------:R-:W-:Y:S01]  /*04b0*/  LOP3.LUT R0, R2, 0x7fffff, RZ, 0xc0, !PT ;  /* 0x007fffff02007812 */ /* 0x000fe200078ec0ff */
[----:B------:R-:W-:-:S03]  /*04c0*/  IMAD.MOV.U32 R8, RZ, RZ, 0x3 ;  /* 0x00000003ff087424 */ /* 0x000fc600078e00ff */
[----:B------:R-:W-:Y:S02]  /*04d0*/  LOP3.LUT R0, R0, 0x3f800000, RZ, 0xfc, !PT ;  /* 0x3f80000000007812 */ /* 0x000fe400078efcff */
[----:B------:R-:W-:Y:S02]  /*04e0*/  SHF.L.U32 R8, R8, R11, RZ ;  /* 0x0000000b08087219 */ /* 0x000fe400000006ff */
[----:B------:R-:W0:Y:S02]  /*04f0*/  MUFU.RCP R5, R0 ;  /* 0x0000000000057308 */ /* 0x000e240000001000 */
[----:B0-----:R-:W-:-:S04]  /*0500*/  FFMA R6, R0, R5, -1 ;  /* 0xbf80000000067423 */ /* 0x001fc80000000005 */
[----:B------:R-:W-:-:S04]  /*0510*/  FADD.FTZ R6, -R6, -RZ ;  /* 0x800000ff06067221 */ /* 0x000fc80000010100 */
[CCC-:B------:R-:W-:Y:S01]  /*0520*/  FFMA.RM R7, R5.reuse, R6.reuse, R5.reuse ;  /* 0x0000000605077223 */ /* 0x1c0fe20000004005 */
[----:B------:R-:W-:-:S04]  /*0530*/  FFMA.RP R6, R5, R6, R5 ;  /* 0x0000000605067223 */ /* 0x000fc80000008005 */
[C---:B------:R-:W-:Y:S02]  /*0540*/  LOP3.LUT R5, R7.reuse, 0x7fffff, RZ, 0xc0, !PT ;  /* 0x007fffff07057812 */ /* 0x040fe400078ec0ff */
[----:B------:R-:W-:Y:S02]  /*0550*/  FSETP.NEU.FTZ.AND P0, PT, R7, R6, PT ;  /* 0x000000060700720b */ /* 0x000fe40003f1d000 */
[----:B------:R-:W-:Y:S02]  /*0560*/  LOP3.LUT R5, R5, 0x800000, RZ, 0xfc, !PT ;  /* 0x0080000005057812 */ /* 0x000fe400078efcff */
[----:B------:R-:W-:Y:S02]  /*0570*/  SEL R6, RZ, 0xffffffff, !P0 ;  /* 0xffffffffff067807 */ /* 0x000fe40004000000 */
[----:B------:R-:W-:Y:S02]  /*0580*/  LOP3.LUT R8, R8, R5, RZ, 0xc0, !PT ;  /* 0x0000000508087212 */ /* 0x000fe400078ec0ff */
[----:B------:R-:W-:-:S02]  /*0590*/  IADD3 R6, PT, PT, -R6, RZ, RZ ;  /* 0x000000ff06067210 */ /* 0x000fc40007ffe1ff */
[-C--:B------:R-:W-:Y:S02]  /*05a0*/  SHF.R.U32.HI R8, RZ, R11.reuse, R8 ;  /* 0x0000000bff087219 */ /* 0x080fe40000011608 */
[----:B------:R-:W-:Y:S02]  /*05b0*/  LOP3.LUT P1, RZ, R6, R11, R5, 0xf8, !PT ;  /* 0x0000000b06ff7212 */ /* 0x000fe4000782f805 */
[C---:B------:R-:W-:Y:S02]  /*05c0*/  LOP3.LUT P0, RZ, R8.reuse, 0x1, RZ, 0xc0, !PT ;  /* 0x0000000108ff7812 */ /* 0x040fe4000780c0ff */
[----:B------:R-:W-:-:S04]  /*05d0*/  LOP3.LUT P2, RZ, R8, 0x2, RZ, 0xc0, !PT ;  /* 0x0000000208ff7812 */ /* 0x000fc8000784c0ff */
[----:B------:R-:W-:Y:S02]  /*05e0*/  PLOP3.LUT P0, PT, P0, P1, P2, 0xe0, 0x0 ;  /* 0x000000000000781c */ /* 0x000fe40000703c20 */
[----:B------:R-:W-:Y:S02]  /*05f0*/  LOP3.LUT P1, RZ, R2, 0x7fffff, RZ, 0xc0, !PT ;  /* 0x007fffff02ff7812 */ /* 0x000fe4000782c0ff */
[----:B------:R-:W-:-:S05]  /*0600*/  SEL R0, RZ, 0x1, !P0 ;  /* 0x00000001ff007807 */ /* 0x000fca0004000000 */
[----:B------:R-:W-:-:S05]  /*0610*/  IMAD.MOV R0, RZ, RZ, -R0 ;  /* 0x000000ffff007224 */ /* 0x000fca00078e0a00 */
[----:B------:R-:W-:Y:S02]  /*0620*/  ISETP.GE.AND P0, PT, R0, RZ, PT ;  /* 0x000000ff0000720c */ /* 0x000fe40003f06270 */
[----:B------:R-:W-:-:S04]  /*0630*/  IADD3 R0, PT, PT, R10, -0xfc, RZ ;  /* 0xffffff040a007810 */ /* 0x000fc80007ffe0ff */
[----:B------:R-:W-:-:S07]  /*0640*/  SHF.R.U32.HI R5, RZ, R0, R5 ;  /* 0x00000000ff057219 */ /* 0x000fce0000011605 */
[----:B------:R-:W-:-:S05]  /*0650*/  @!P0 VIADD R5, R5, 0x1 ;  /* 0x0000000105058836 */ /* 0x000fca0000000000 */
[----:B------:R-:W-:-:S04]  /*0660*/  @!P1 SHF.L.U32 R5, R5, 0x1, RZ ;  /* 0x0000000105059819 */ /* 0x000fc800000006ff */
[----:B------:R-:W-:Y:S01]  /*0670*/  LOP3.LUT R5, R5, 0x80000000, R2, 0xf8, !PT ;  /* 0x8000000005057812 */ /* 0x000fe200078ef802 */
[----:B------:R-:W-:Y:S06]  /*0680*/  BRA `(.L_x_9) ;  /* 0x0000000000047947 */ /* 0x000fec0003800000 */
.L_x_10:
[----:B------:R0:W1:Y:S02]  /*0690*/  MUFU.RCP R5, R2 ;  /* 0x0000000200057308 */ /* 0x0000640000001000 */
.L_x_9:
[----:B------:R-:W-:Y:S05]  /*06a0*/  BSYNC.RECONVERGENT B1 ;  /* 0x0000000000017941 */ /* 0x000fea0003800200 */
.L_x_7:
[----:B------:R-:W-:Y:S02]  /*06b0*/  HFMA2 R7, -RZ, RZ, 0, 0 ;  /* 0x00000000ff077431 */ /* 0x000fe400000001ff */
[----:B------:R-:W-:-:S04]  /*06c0*/  IMAD.MOV.U32 R6, RZ, RZ, R9 ;  /* 0x000000ffff067224 */ /* 0x000fc800078e0009 */
[----:B01----:R-:W-:Y:S05]  /*06d0*/  RET.REL.NODEC R6 `(default_function_kernel_1) ;  /* 0xfffffff806487950 */ /* 0x003fea0003c3ffff */
        .weak           $__internal_1_$__cuda_sm20_sqrt_rn_f32_slowpath
        .type           $__internal_1_$__cuda_sm20_sqrt_rn_f32_slowpath,@function
        .size           $__internal_1_$__cuda_sm20_sqrt_rn_f32_slowpath,(.L_x_14 - $__internal_1_$__cuda_sm20_sqrt_rn_f32_slowpath)
$__internal_1_$__cuda_sm20_sqrt_rn_f32_slowpath:
[----:B------:R-:W-:-:S13]  /*06e0*/  LOP3.LUT P0, RZ, R11, 0x7fffffff, RZ, 0xc0, !PT ;  /* 0x7fffffff0bff7812 */ /* 0x000fda000780c0ff */
[----:B------:R-:W-:Y:S01]  /*06f0*/  @!P0 IMAD.MOV.U32 R2, RZ, RZ, R11 ;  /* 0x000000ffff028224 */ /* 0x000fe200078e000b */
[----:B------:R-:W-:Y:S06]  /*0700*/  @!P0 BRA `(.L_x_11) ;  /* 0x0000000000448947 */ /* 0x000fec0003800000 */
[----:B------:R-:W-:Y:S02]  /*0710*/  FSETP.GEU.FTZ.AND P0, PT, R11, RZ, PT ;  /* 0x000000ff0b00720b */ /* 0x000fe40003f1e000 */
[----:B------:R-:W-:-:S11]  /*0720*/  MOV R0, R11 ;  /* 0x0000000b00007202 */ /* 0x000fd60000000f00 */
[----:B------:R-:W-:Y:S01]  /*0730*/  @!P0 IMAD.MOV.U32 R2, RZ, RZ, 0x7fffffff ;  /* 0x7fffffffff028424 */ /* 0x000fe200078e00ff */
[----:B------:R-:W-:Y:S06]  /*0740*/  @!P0 BRA `(.L_x_11) ;  /* 0x0000000000348947 */ /* 0x000fec0003800000 */
[----:B------:R-:W-:-:S13]  /*0750*/  FSETP.GTU.FTZ.AND P0, PT, |R0|, +INF , PT ;  /* 0x7f8000000000780b */ /* 0x000fda0003f1c200 */
[----:B------:R-:W-:Y:S01]  /*0760*/  @P0 FADD.FTZ R2, R0, 1 ;  /* 0x3f80000000020421 */ /* 0x000fe20000010000 */
[----:B------:R-:W-:Y:S06]  /*0770*/  @P0 BRA `(.L_x_11) ;  /* 0x0000000000280947 */ /* 0x000fec0003800000 */
[----:B------:R-:W-:-:S13]  /*0780*/  FSETP.NEU.FTZ.AND P0, PT, |R0|, +INF , PT ;  /* 0x7f8000000000780b */ /* 0x000fda0003f1d200 */
[----:B------:R-:W-:-:S04]  /*0790*/  @P0 FFMA R5, R0, 1.84467440737095516160e+19, RZ ;  /* 0x5f80000000050823 */ /* 0x000fc800000000ff */
[----:B------:R-:W0:Y:S02]  /*07a0*/  @P0 MUFU.RSQ R2, R5 ;  /* 0x0000000500020308 */ /* 0x000e240000001400 */
[----:B0-----:R-:W-:Y:S01]  /*07b0*/  @P0 FMUL.FTZ R6, R5, R2 ;  /* 0x0000000205060220 */ /* 0x001fe20000410000 */
[----:B------:R-:W-:Y:S01]  /*07c0*/  @P0 FMUL.FTZ R8, R2, 0.5 ;  /* 0x3f00000002080820 */ /* 0x000fe20000410000 */
[----:B------:R-:W-:Y:S02]  /*07d0*/  @!P0 MOV R2, R0 ;  /* 0x0000000000028202 */ /* 0x000fe40000000f00 */
[----:B------:R-:W-:-:S04]  /*07e0*/  @P0 FADD.FTZ R7, -R6, -RZ ;  /* 0x800000ff06070221 */ /* 0x000fc80000010100 */
[----:B------:R-:W-:-:S04]  /*07f0*/  @P0 FFMA R7, R6, R7, R5 ;  /* 0x0000000706070223 */ /* 0x000fc80000000005 */
[----:B------:R-:W-:-:S04]  /*0800*/  @P0 FFMA R7, R7, R8, R6 ;  /* 0x0000000807070223 */ /* 0x000fc80000000006 */
[----:B------:R-:W-:-:S07]  /*0810*/  @P0 FMUL.FTZ R2, R7, 2.3283064365386962891e-10 ;  /* 0x2f80000007020820 */ /* 0x000fce0000410000 */
.L_x_11:
[----:B------:R-:W-:Y:S02]  /*0820*/  HFMA2 R7, -RZ, RZ, 0, 0 ;  /* 0x00000000ff077431 */ /* 0x000fe400000001ff */
[----:B------:R-:W-:-:S04]  /*0830*/  IMAD.MOV.U32 R6, RZ, RZ, R9 ;  /* 0x000000ffff067224 */ /* 0x000fc800078e0009 */
[----:B------:R-:W-:Y:S05]  /*0840*/  RET.REL.NODEC R6 `(default_function_kernel_1) ;  /* 0xfffffff406ec7950 */ /* 0x000fea0003c3ffff */
.L_x_12:
        /* <DEDUP_REMOVED lines=11> */
.L_x_14:


//--------------------- .nv.shared.reserved.0     --------------------------
	.section	.nv.shared.reserved.0,"aw",@nobits
	.weak		__nv_reservedSMEM_offset_0_alias
	.size		__nv_reservedSMEM_offset_0_alias, 0, 64
	.other		__nv_reservedSMEM_offset_0_alias,@"STO_CUDA_RESERVED_SHARED STV_DEFAULT"
__nv_reservedSMEM_offset_0_alias:
	.zero		0
	.zero		64


//--------------------- .nv.constant0.default_function_kernel --------------------------
	.section	.nv.constant0.default_function_kernel,"a",@progbits
	.sectionflags	@""
	.align	4
.nv.constant0.default_function_kernel:
	.zero		912


//--------------------- .nv.constant0.default_function_kernel_1 --------------------------
	.section	.nv.constant0.default_function_kernel_1,"a",@progbits
	.sectionflags	@""
	.align	4
.nv.constant0.default_function_kernel_1:
	.zero		928


//--------------------- SYMBOLS --------------------------

	.type		.nv.reservedSmem.offset0,@object
	.size		.nv.reservedSmem.offset0,0x4
